//
// Generated by NVIDIA NVVM Compiler
//
// Compiler Build ID: CL-36424714
// Cuda compilation tools, release 13.0, V13.0.88
// Based on NVVM 20.0.0
//

.version 9.0
.target sm_100
.address_size 64

	// .globl	_Z15rms_norm_kernelPKfS0_Pfiif
.extern .shared .align 16 .b8 sdata[];

.visible .entry _Z15rms_norm_kernelPKfS0_Pfiif(
	.param .u64 .ptr .align 1 _Z15rms_norm_kernelPKfS0_Pfiif_param_0,
	.param .u64 .ptr .align 1 _Z15rms_norm_kernelPKfS0_Pfiif_param_1,
	.param .u64 .ptr .align 1 _Z15rms_norm_kernelPKfS0_Pfiif_param_2,
	.param .u32 _Z15rms_norm_kernelPKfS0_Pfiif_param_3,
	.param .u32 _Z15rms_norm_kernelPKfS0_Pfiif_param_4,
	.param .f32 _Z15rms_norm_kernelPKfS0_Pfiif_param_5
)
{
	.reg .pred 	%p<8>;
	.reg .b32 	%r<23>;
	.reg .b32 	%f<22>;
	.reg .b64 	%rd<13>;

	ld.param.u64 	%rd6, [_Z15rms_norm_kernelPKfS0_Pfiif_param_0];
	ld.param.u64 	%rd4, [_Z15rms_norm_kernelPKfS0_Pfiif_param_1];
	ld.param.u64 	%rd5, [_Z15rms_norm_kernelPKfS0_Pfiif_param_2];
	ld.param.u32 	%r12, [_Z15rms_norm_kernelPKfS0_Pfiif_param_3];
	ld.param.u32 	%r13, [_Z15rms_norm_kernelPKfS0_Pfiif_param_4];
	ld.param.f32 	%f6, [_Z15rms_norm_kernelPKfS0_Pfiif_param_5];
	cvta.to.global.u64 	%rd1, %rd6;
	mov.u32 	%r1, %ctaid.x;
	mov.u32 	%r22, %tid.x;
	setp.ge.s32 	%p1, %r22, %r13;
	mov.f32 	%f21, 0f00000000;
	@%p1 bra 	$L__BB0_3;
	mov.f32 	%f21, 0f00000000;
	mov.u32 	%r3, %ntid.x;
	mov.u32 	%r20, %r22;
$L__BB0_2:
	mad.lo.s32 	%r14, %r20, %r12, %r1;
	mul.wide.s32 	%rd7, %r14, 4;
	add.s64 	%rd8, %rd1, %rd7;
	ld.global.f32 	%f9, [%rd8];
	fma.rn.f32 	%f21, %f9, %f9, %f21;
	add.s32 	%r20, %r20, %r3;
	setp.lt.s32 	%p2, %r20, %r13;
	@%p2 bra 	$L__BB0_2;
$L__BB0_3:
	shl.b32 	%r15, %r22, 2;
	mov.u32 	%r16, sdata;
	add.s32 	%r6, %r16, %r15;
	st.shared.f32 	[%r6], %f21;
	bar.sync 	0;
	mov.u32 	%r7, %ntid.x;
	setp.lt.u32 	%p3, %r7, 2;
	@%p3 bra 	$L__BB0_8;
	mov.u32 	%r21, %r7;
$L__BB0_5:
	shr.u32 	%r9, %r21, 1;
	setp.ge.u32 	%p4, %r22, %r9;
	@%p4 bra 	$L__BB0_7;
	shl.b32 	%r17, %r9, 2;
	add.s32 	%r18, %r6, %r17;
	ld.shared.f32 	%f10, [%r18];
	ld.shared.f32 	%f11, [%r6];
	add.f32 	%f12, %f10, %f11;
	st.shared.f32 	[%r6], %f12;
$L__BB0_7:
	bar.sync 	0;
	setp.gt.u32 	%p5, %r21, 3;
	mov.u32 	%r21, %r9;
	@%p5 bra 	$L__BB0_5;
$L__BB0_8:
	setp.ge.s32 	%p6, %r22, %r13;
	ld.shared.f32 	%f13, [sdata];
	cvt.rn.f32.s32 	%f14, %r13;
	div.rn.f32 	%f15, %f13, %f14;
	add.f32 	%f4, %f6, %f15;
	@%p6 bra 	$L__BB0_11;
	cvta.to.global.u64 	%rd2, %rd4;
	cvta.to.global.u64 	%rd3, %rd5;
	sqrt.rn.f32 	%f5, %f4;
$L__BB0_10:
	mad.lo.s32 	%r19, %r22, %r12, %r1;
	mul.wide.s32 	%rd9, %r19, 4;
	add.s64 	%rd10, %rd1, %rd9;
	ld.global.f32 	%f16, [%rd10];
	div.rn.f32 	%f17, %f16, %f5;
	add.s64 	%rd11, %rd2, %rd9;
	ld.global.f32 	%f18, [%rd11];
	mul.f32 	%f19, %f17, %f18;
	add.s64 	%rd12, %rd3, %rd9;
	st.global.f32 	[%rd12], %f19;
	add.s32 	%r22, %r22, %r7;
	setp.lt.s32 	%p7, %r22, %r13;
	@%p7 bra 	$L__BB0_10;
$L__BB0_11:
	ret;

}


// ===== COMPILED SASS (sm_100) =====

	.target	sm_100

	.elftype	@"ET_EXEC"


//--------------------- .note.nv.tkinfo           --------------------------
	.section	.note.nv.tkinfo,"",@"SHT_NOTE"
	.sectionflags	@"SHF_NOTE_NV_TKINFO"
	.tkinfo
        /*0018*/ 	.word	0x00000002
        /*0030*/ 	.string	""
        /*0030*/ 	.string	"ptxas"
        /*0030*/ 	.string	"Cuda compilation tools, release 13.0, V13.0.88"
        /*0030*/ 	.string	"Build cuda_13.0.r13.0/compiler.36424714_0"
        /*0030*/ 	.string	"-arch sm_100 -m 64 "



//--------------------- .note.nv.cuinfo           --------------------------
	.section	.note.nv.cuinfo,"",@"SHT_NOTE"
	.sectionflags	@"SHF_NOTE_NV_CUINFO"
        /*0018*/ 	.short	0x0002
        /*001a*/ 	.short	0x0064
        /*001c*/ 	.short	0x0082
	.zero		2


//--------------------- .nv.info                  --------------------------
	.section	.nv.info,"",@"SHT_CUDA_INFO"
	.align	4


	//----- nvinfo : EIATTR_REGCOUNT
	.align		4
        /*0000*/ 	.byte	0x04, 0x2f
        /*0002*/ 	.short	(.L_1 - .L_0)
	.align		4
.L_0:
        /*0004*/ 	.word	index@(_Z15rms_norm_kernelPKfS0_Pfiif)
        /*0008*/ 	.word	0x00000017


	//----- nvinfo : EIATTR_FRAME_SIZE
	.align		4
.L_1:
        /*000c*/ 	.byte	0x04, 0x11
        /*000e*/ 	.short	(.L_3 - .L_2)
	.align		4
.L_2:
        /*0010*/ 	.word	index@($__internal_1_$__cuda_sm3x_div_rn_noftz_f32_slowpath)
        /*0014*/ 	.word	0x00000000


	//----- nvinfo : EIATTR_FRAME_SIZE
	.align		4
.L_3:
        /*0018*/ 	.byte	0x04, 0x11
        /*001a*/ 	.short	(.L_5 - .L_4)
	.align		4
.L_4:
        /*001c*/ 	.word	index@($__internal_0_$__cuda_sm20_sqrt_rn_f32_slowpath)
        /*0020*/ 	.word	0x00000000


	//----- nvinfo : EIATTR_FRAME_SIZE
	.align		4
.L_5:
        /*0024*/ 	.byte	0x04, 0x11
        /*0026*/ 	.short	(.L_7 - .L_6)
	.align		4
.L_6:
        /*0028*/ 	.word	index@(_Z15rms_norm_kernelPKfS0_Pfiif)
        /*002c*/ 	.word	0x00000000


	//----- nvinfo : EIATTR_MIN_STACK_SIZE
	.align		4
.L_7:
        /*0030*/ 	.byte	0x04, 0x12
        /*0032*/ 	.short	(.L_9 - .L_8)
	.align		4
.L_8:
        /*0034*/ 	.word	index@(_Z15rms_norm_kernelPKfS0_Pfiif)
        /*0038*/ 	.word	0x00000000
.L_9:


//--------------------- .nv.compat                --------------------------
	.section	.nv.compat,"",@"SHT_CUDA_COMPAT_INFO"
	.align	4
        /*0000*/ 	.byte	0x02, 0x09, 0x00, 0x00, 0x02, 0x02, 0x01, 0x00, 0x02, 0x05, 0x05, 0x00, 0x03, 0x07, 0x01, 0x01
        /*0010*/ 	.byte	0x02, 0x03, 0x00, 0x00, 0x02, 0x06, 0x01, 0x00, 0x04, 0x0b, 0x08, 0x00, 0x01, 0x00, 0x00, 0x00
        /*0020*/ 	.byte	0x00, 0x00, 0x00, 0x00


//--------------------- .nv.info._Z15rms_norm_kernelPKfS0_Pfiif --------------------------
	.section	.nv.info._Z15rms_norm_kernelPKfS0_Pfiif,"",@"SHT_CUDA_INFO"
	.sectionflags	@""
	.align	4


	//----- nvinfo : EIATTR_CUDA_API_VERSION
	.align		4
        /*0000*/ 	.byte	0x04, 0x37
        /*0002*/ 	.short	(.L_11 - .L_10)
.L_10:
        /*0004*/ 	.word	0x00000082


	//----- nvinfo : EIATTR_KPARAM_INFO
	.align		4
.L_11:
        /*0008*/ 	.byte	0x04, 0x17
        /*000a*/ 	.short	(.L_13 - .L_12)
.L_12:
        /*000c*/ 	.word	0x00000000
        /*0010*/ 	.short	0x0005
        /*0012*/ 	.short	0x0020
        /*0014*/ 	.byte	0x00, 0xf0, 0x11, 0x00


	//----- nvinfo : EIATTR_KPARAM_INFO
	.align		4
.L_13:
        /*0018*/ 	.byte	0x04, 0x17
        /*001a*/ 	.short	(.L_15 - .L_14)
.L_14:
        /*001c*/ 	.word	0x00000000
        /*0020*/ 	.short	0x0004
        /*0022*/ 	.short	0x001c
        /*0024*/ 	.byte	0x00, 0xf0, 0x11, 0x00


	//----- nvinfo : EIATTR_KPARAM_INFO
	.align		4
.L_15:
        /*0028*/ 	.byte	0x04, 0x17
        /*002a*/ 	.short	(.L_17 - .L_16)
.L_16:
        /*002c*/ 	.word	0x00000000
        /*0030*/ 	.short	0x0003
        /*0032*/ 	.short	0x0018
        /*0034*/ 	.byte	0x00, 0xf0, 0x11, 0x00


	//----- nvinfo : EIATTR_KPARAM_INFO
	.align		4
.L_17:
        /*0038*/ 	.byte	0x04, 0x17
        /*003a*/ 	.short	(.L_19 - .L_18)
.L_18:
        /*003c*/ 	.word	0x00000000
        /*0040*/ 	.short	0x0002
        /*0042*/ 	.short	0x0010
        /*0044*/ 	.byte	0x00, 0xf5, 0x21, 0x00


	//----- nvinfo : EIATTR_KPARAM_INFO
	.align		4
.L_19:
        /*0048*/ 	.byte	0x04, 0x17
        /*004a*/ 	.short	(.L_21 - .L_20)
.L_20:
        /*004c*/ 	.word	0x00000000
        /*0050*/ 	.short	0x0001
        /*0052*/ 	.short	0x0008
        /*0054*/ 	.byte	0x00, 0xf5, 0x21, 0x00


	//----- nvinfo : EIATTR_KPARAM_INFO
	.align		4
.L_21:
        /*0058*/ 	.byte	0x04, 0x17
        /*005a*/ 	.short	(.L_23 - .L_22)
.L_22:
        /*005c*/ 	.word	0x00000000
        /*0060*/ 	.short	0x0000
        /*0062*/ 	.short	0x0000
        /*0064*/ 	.byte	0x00, 0xf5, 0x21, 0x00


	//----- nvinfo : EIATTR_SPARSE_MMA_MASK
	.align		4
.L_23:
        /*0068*/ 	.byte	0x03, 0x50
        /*006a*/ 	.short	0x0000


	//----- nvinfo : EIATTR_MAXREG_COUNT
	.align		4
        /*006c*/ 	.byte	0x03, 0x1b
        /*006e*/ 	.short	0x00ff


	//----- nvinfo : EIATTR_NUM_BARRIERS
	.align		4
        /*0070*/ 	.byte	0x02, 0x4c
        /*0072*/ 	.byte	0x01
	.zero		1


	//----- nvinfo : EIATTR_MERCURY_ISA_VERSION
	.align		4
        /*0074*/ 	.byte	0x03, 0x5f
        /*0076*/ 	.short	0x0101


	//----- nvinfo : EIATTR_VRC_CTA_INIT_COUNT
	.align		4
        /*0078*/ 	.byte	0x02, 0x4a
	.zero		1
	.zero		1


	//----- nvinfo : EIATTR_EXIT_INSTR_OFFSETS
	.align		4
        /*007c*/ 	.byte	0x04, 0x1c
        /*007e*/ 	.short	(.L_25 - .L_24)


	//   ....[0]....
.L_24:
        /*0080*/ 	.word	0x000003f0


	//   ....[1]....
        /*0084*/ 	.word	0x000006a0


	//----- nvinfo : EIATTR_CRS_STACK_SIZE
	.align		4
.L_25:
        /*0088*/ 	.byte	0x04, 0x1e
        /*008a*/ 	.short	(.L_27 - .L_26)
.L_26:
        /*008c*/ 	.word	0x00000000


	//----- nvinfo : EIATTR_CBANK_PARAM_SIZE
	.align		4
.L_27:
        /*0090*/ 	.byte	0x03, 0x19
        /*0092*/ 	.short	0x0024


	//----- nvinfo : EIATTR_PARAM_CBANK
	.align		4
        /*0094*/ 	.byte	0x04, 0x0a
        /*0096*/ 	.short	(.L_29 - .L_28)
	.align		4
.L_28:
        /*0098*/ 	.word	index@(.nv.constant0._Z15rms_norm_kernelPKfS0_Pfiif)
        /*009c*/ 	.short	0x0380
        /*009e*/ 	.short	0x0024


	//----- nvinfo : EIATTR_SW_WAR
	.align		4
.L_29:
        /*00a0*/ 	.byte	0x04, 0x36
        /*00a2*/ 	.short	(.L_31 - .L_30)
.L_30:
        /*00a4*/ 	.word	0x00000008
.L_31:


//--------------------- .nv.callgraph             --------------------------
	.section	.nv.callgraph,"",@"SHT_CUDA_CALLGRAPH"
	.align	4
	.sectionentsize	8
	.align		4
        /*0000*/ 	.word	0x00000000
	.align		4
        /*0004*/ 	.word	0xffffffff
	.align		4
        /*0008*/ 	.word	0x00000000
	.align		4
        /*000c*/ 	.word	0xfffffffe
	.align		4
        /*0010*/ 	.word	0x00000000
	.align		4
        /*0014*/ 	.word	0xfffffffd
	.align		4
        /*0018*/ 	.word	0x00000000
	.align		4
        /*001c*/ 	.word	0xfffffffc


//--------------------- .text._Z15rms_norm_kernelPKfS0_Pfiif --------------------------
	.section	.text._Z15rms_norm_kernelPKfS0_Pfiif,"ax",@progbits
	.align	128
        .global         _Z15rms_norm_kernelPKfS0_Pfiif
        .type           _Z15rms_norm_kernelPKfS0_Pfiif,@function
        .size           _Z15rms_norm_kernelPKfS0_Pfiif,(.L_x_25 - _Z15rms_norm_kernelPKfS0_Pfiif)
        .other          _Z15rms_norm_kernelPKfS0_Pfiif,@"STO_CUDA_ENTRY STV_DEFAULT"
_Z15rms_norm_kernelPKfS0_Pfiif:
.text._Z15rms_norm_kernelPKfS0_Pfiif:
[----:B------:R-:W-:Y:S01]  /*0000*/  LDC R1, c[0x0][0x37c] ;  /* 0x0000df00ff017b82 */ /* 0x000fe20000000800 */
[----:B------:R-:W0:Y:S01]  /*0010*/  S2R R2, SR_TID.X ;  /* 0x0000000000027919 */ /* 0x000e220000002100 */
[----:B------:R-:W0:Y:S06]  /*0020*/  LDCU UR4, c[0x0][0x39c] ;  /* 0x00007380ff0477ac */ /* 0x000e2c0008000800 */
[----:B------:R-:W1:Y:S01]  /*0030*/  S2UR UR8, SR_CTAID.X ;  /* 0x00000000000879c3 */ /* 0x000e620000002500 */
[----:B------:R-:W-:Y:S01]  /*0040*/  BSSY.RECONVERGENT B0, `(.L_x_0) ;  /* 0x0000011000007945 */ /* 0x000fe20003800200 */
[----:B------:R-:W-:Y:S01]  /*0050*/  IMAD.MOV.U32 R0, RZ, RZ, RZ ;  /* 0x000000ffff007224 */ /* 0x000fe200078e00ff */
[----:B------:R-:W2:Y:S01]  /*0060*/  LDCU.64 UR6, c[0x0][0x358] ;  /* 0x00006b00ff0677ac */ /* 0x000ea20008000a00 */
[----:B0-----:R-:W-:-:S13]  /*0070*/  ISETP.GE.AND P0, PT, R2, UR4, PT ;  /* 0x0000000402007c0c */ /* 0x001fda000bf06270 */
[----:B-12---:R-:W-:Y:S05]  /*0080*/  @P0 BRA `(.L_x_1) ;  /* 0x0000000000300947 */ /* 0x006fea0003800000 */
[----:B------:R-:W0:Y:S01]  /*0090*/  LDC R8, c[0x0][0x360] ;  /* 0x0000d800ff087b82 */ /* 0x000e220000000800 */
[----:B------:R-:W-:Y:S02]  /*00a0*/  IMAD.MOV.U32 R0, RZ, RZ, RZ ;  /* 0x000000ffff007224 */ /* 0x000fe400078e00ff */
[----:B------:R-:W-:-:S05]  /*00b0*/  IMAD.MOV.U32 R3, RZ, RZ, R2 ;  /* 0x000000ffff037224 */ /* 0x000fca00078e0002 */
[----:B------:R-:W1:Y:S08]  /*00c0*/  LDC R10, c[0x0][0x398] ;  /* 0x0000e600ff0a7b82 */ /* 0x000e700000000800 */
[----:B------:R-:W2:Y:S02]  /*00d0*/  LDC.64 R6, c[0x0][0x380] ;  /* 0x0000e000ff067b82 */ /* 0x000ea40000000a00 */
.L_x_2:
[----:B-1----:R-:W-:-:S04]  /*00e0*/  IMAD R5, R3, R10, UR8 ;  /* 0x0000000803057e24 */ /* 0x002fc8000f8e020a */
[----:B--2---:R-:W-:-:S06]  /*00f0*/  IMAD.WIDE R4, R5, 0x4, R6 ;  /* 0x0000000405047825 */ /* 0x004fcc00078e0206 */
[----:B------:R-:W2:Y:S01]  /*0100*/  LDG.E R5, desc[UR6][R4.64] ;  /* 0x0000000604057981 */ /* 0x000ea2000c1e1900 */
[----:B0-----:R-:W-:-:S04]  /*0110*/  IADD3 R3, PT, PT, R8, R3, RZ ;  /* 0x0000000308037210 */ /* 0x001fc80007ffe0ff */
[----:B------:R-:W-:Y:S01]  /*0120*/  ISETP.GE.AND P0, PT, R3, UR4, PT ;  /* 0x0000000403007c0c */ /* 0x000fe2000bf06270 */
[----:B--2---:R-:W-:-:S12]  /*0130*/  FFMA R0, R5, R5, R0 ;  /* 0x0000000505007223 */ /* 0x004fd80000000000 */
[----:B------:R-:W-:Y:S05]  /*0140*/  @!P0 BRA `(.L_x_2) ;  /* 0xfffffffc00e48947 */ /* 0x000fea000383ffff */
.L_x_1:
[----:B------:R-:W-:Y:S05]  /*0150*/  BSYNC.RECONVERGENT B0 ;  /* 0x0000000000007941 */ /* 0x000fea0003800200 */
.L_x_0:
[----:B------:R-:W0:Y:S01]  /*0160*/  S2UR UR5, SR_CgaCtaId ;  /* 0x00000000000579c3 */ /* 0x000e220000008800 */
[----:B------:R-:W-:Y:S01]  /*0170*/  UMOV UR4, 0x400 ;  /* 0x0000040000047882 */ /* 0x000fe20000000000 */
[----:B------:R-:W1:Y:S02]  /*0180*/  LDCU UR9, c[0x0][0x360] ;  /* 0x00006c00ff0977ac */ /* 0x000e640008000800 */
[----:B-1----:R-:W-:Y:S02]  /*0190*/  UISETP.GE.U32.AND UP0, UPT, UR9, 0x2, UPT ;  /* 0x000000020900788c */ /* 0x002fe4000bf06070 */
[----:B0-----:R-:W-:-:S06]  /*01a0*/  ULEA UR4, UR5, UR4, 0x18 ;  /* 0x0000000405047291 */ /* 0x001fcc000f8ec0ff */
[----:B------:R-:W-:-:S05]  /*01b0*/  LEA R5, R2, UR4, 0x2 ;  /* 0x0000000402057c11 */ /* 0x000fca000f8e10ff */
[----:B------:R0:W-:Y:S01]  /*01c0*/  STS [R5], R0 ;  /* 0x0000000005007388 */ /* 0x0001e20000000800 */
[----:B------:R-:W-:Y:S06]  /*01d0*/  BAR.SYNC.DEFER_BLOCKING 0x0 ;  /* 0x0000000000007b1d */ /* 0x000fec0000010000 */
[----:B------:R-:W-:Y:S05]  /*01e0*/  BRA.U !UP0, `(.L_x_3) ;  /* 0x0000000108307547 */ /* 0x000fea000b800000 */
[----:B0-----:R-:W-:-:S07]  /*01f0*/  IMAD.U32 R0, RZ, RZ, UR9 ;  /* 0x00000009ff007e24 */ /* 0x001fce000f8e00ff */
.L_x_4:
[----:B------:R-:W-:-:S04]  /*0200*/  SHF.R.U32.HI R6, RZ, 0x1, R0 ;  /* 0x00000001ff067819 */ /* 0x000fc80000011600 */
[----:B------:R-:W-:-:S13]  /*0210*/  ISETP.GE.U32.AND P0, PT, R2, R6, PT ;  /* 0x000000060200720c */ /* 0x000fda0003f06070 */
[----:B------:R-:W-:Y:S01]  /*0220*/  @!P0 IMAD R3, R6, 0x4, R5 ;  /* 0x0000000406038824 */ /* 0x000fe200078e0205 */
[----:B------:R-:W-:Y:S05]  /*0230*/  @!P0 LDS R4, [R5] ;  /* 0x0000000005048984 */ /* 0x000fea0000000800 */
[----:B------:R-:W0:Y:S02]  /*0240*/  @!P0 LDS R3, [R3] ;  /* 0x0000000003038984 */ /* 0x000e240000000800 */
[----:B0-----:R-:W-:-:S05]  /*0250*/  @!P0 FADD R4, R3, R4 ;  /* 0x0000000403048221 */ /* 0x001fca0000000000 */
[----:B------:R1:W-:Y:S01]  /*0260*/  @!P0 STS [R5], R4 ;  /* 0x0000000405008388 */ /* 0x0003e20000000800 */
[----:B------:R-:W-:Y:S01]  /*0270*/  BAR.SYNC.DEFER_BLOCKING 0x0 ;  /* 0x0000000000007b1d */ /* 0x000fe20000010000 */
[----:B------:R-:W-:Y:S01]  /*0280*/  ISETP.GT.U32.AND P0, PT, R0, 0x3, PT ;  /* 0x000000030000780c */ /* 0x000fe20003f04070 */
[----:B------:R-:W-:-:S12]  /*0290*/  IMAD.MOV.U32 R0, RZ, RZ, R6 ;  /* 0x000000ffff007224 */ /* 0x000fd800078e0006 */
[----:B-1----:R-:W-:Y:S05]  /*02a0*/  @P0 BRA `(.L_x_4) ;  /* 0xfffffffc00d40947 */ /* 0x002fea000383ffff */
.L_x_3:
[----:B------:R-:W1:Y:S01]  /*02b0*/  S2UR UR5, SR_CgaCtaId ;  /* 0x00000000000579c3 */ /* 0x000e620000008800 */
[----:B------:R-:W-:Y:S02]  /*02c0*/  UMOV UR4, 0x400 ;  /* 0x0000040000047882 */ /* 0x000fe40000000000 */
[----:B-1----:R-:W-:Y:S01]  /*02d0*/  ULEA UR4, UR5, UR4, 0x18 ;  /* 0x0000000405047291 */ /* 0x002fe2000f8ec0ff */
[----:B------:R-:W1:Y:S08]  /*02e0*/  LDCU UR5, c[0x0][0x39c] ;  /* 0x00007380ff0577ac */ /* 0x000e700008000800 */
[----:B0-----:R-:W0:Y:S01]  /*02f0*/  LDS R0, [UR4] ;  /* 0x00000004ff007984 */ /* 0x001e220008000800 */
[----:B-1----:R-:W-:-:S02]  /*0300*/  I2FP.F32.S32 R3, UR5 ;  /* 0x0000000500037c45 */ /* 0x002fc40008201400 */
[----:B------:R-:W-:Y:S02]  /*0310*/  ISETP.GE.AND P2, PT, R2, UR5, PT ;  /* 0x0000000502007c0c */ /* 0x000fe4000bf46270 */
[----:B------:R-:W1:Y:S02]  /*0320*/  MUFU.RCP R4, R3 ;  /* 0x0000000300047308 */ /* 0x000e640000001000 */
[----:B-1----:R-:W-:-:S04]  /*0330*/  FFMA R5, -R3, R4, 1 ;  /* 0x3f80000003057423 */ /* 0x002fc80000000104 */
[----:B------:R-:W-:Y:S02]  /*0340*/  FFMA R5, R4, R5, R4 ;  /* 0x0000000504057223 */ /* 0x000fe40000000004 */
[----:B0-----:R-:W0:Y:S02]  /*0350*/  FCHK P0, R0, R3 ;  /* 0x0000000300007302 */ /* 0x001e240000000000 */
[----:B------:R-:W-:-:S04]  /*0360*/  FFMA R4, R0, R5, RZ ;  /* 0x0000000500047223 */ /* 0x000fc800000000ff */
[----:B------:R-:W-:-:S04]  /*0370*/  FFMA R6, -R3, R4, R0 ;  /* 0x0000000403067223 */ /* 0x000fc80000000100 */
[----:B------:R-:W-:Y:S01]  /*0380*/  FFMA R4, R5, R6, R4 ;  /* 0x0000000605047223 */ /* 0x000fe20000000004 */
[----:B0-----:R-:W-:Y:S06]  /*0390*/  @!P0 BRA `(.L_x_5) ;  /* 0x00000000000c8947 */ /* 0x001fec0003800000 */
[----:B------:R-:W-:-:S07]  /*03a0*/  MOV R10, 0x3c0 ;  /* 0x000003c0000a7802 */ /* 0x000fce0000000f00 */
[----:B------:R-:W-:Y:S05]  /*03b0*/  CALL.REL.NOINC `($__internal_1_$__cuda_sm3x_div_rn_noftz_f32_slowpath) ;  /* 0x0000000400147944 */ /* 0x000fea0003c00000 */
[----:B------:R-:W-:-:S07]  /*03c0*/  MOV R4, R0 ;  /* 0x0000000000047202 */ /* 0x000fce0000000f00 */
.L_x_5:
[----:B------:R-:W0:Y:S02]  /*03d0*/  LDCU UR4, c[0x0][0x3a0] ;  /* 0x00007400ff0477ac */ /* 0x000e240008000800 */
[----:B0-----:R-:W-:Y:S01]  /*03e0*/  FADD R0, R4, UR4 ;  /* 0x0000000404007e21 */ /* 0x001fe20008000000 */
[----:B------:R-:W-:Y:S06]  /*03f0*/  @P2 EXIT ;  /* 0x000000000000294d */ /* 0x000fec0003800000 */
[----:B------:R-:W0:Y:S01]  /*0400*/  LDC R11, c[0x0][0x398] ;  /* 0x0000e600ff0b7b82 */ /* 0x000e220000000800 */
[----:B------:R-:W-:Y:S01]  /*0410*/  VIADD R3, R0, 0xf3000000 ;  /* 0xf300000000037836 */ /* 0x000fe20000000000 */
[----:B------:R1:W2:Y:S01]  /*0420*/  MUFU.RSQ R13, R0 ;  /* 0x00000000000d7308 */ /* 0x0002a20000001400 */
[----:B------:R-:W3:Y:S01]  /*0430*/  LDCU UR4, c[0x0][0x39c] ;  /* 0x00007380ff0477ac */ /* 0x000ee20008000800 */
[----:B------:R-:W-:Y:S02]  /*0440*/  BSSY.RECONVERGENT B0, `(.L_x_6) ;  /* 0x000000d000007945 */ /* 0x000fe40003800200 */
[----:B------:R-:W-:Y:S02]  /*0450*/  ISETP.GT.U32.AND P0, PT, R3, 0x727fffff, PT ;  /* 0x727fffff0300780c */ /* 0x000fe40003f04070 */
[----:B------:R-:W4:Y:S08]  /*0460*/  LDC.64 R8, c[0x0][0x380] ;  /* 0x0000e000ff087b82 */ /* 0x000f300000000a00 */
[----:B------:R-:W0:Y:S08]  /*0470*/  LDC.64 R6, c[0x0][0x388] ;  /* 0x0000e200ff067b82 */ /* 0x000e300000000a00 */
[----:B------:R-:W0:Y:S01]  /*0480*/  LDC.64 R4, c[0x0][0x390] ;  /* 0x0000e400ff047b82 */ /* 0x000e220000000a00 */
[----:B-123--:R-:W-:Y:S05]  /*0490*/  @!P0 BRA `(.L_x_7) ;  /* 0x00000000000c8947 */ /* 0x00efea0003800000 */
[----:B------:R-:W-:-:S07]  /*04a0*/  MOV R15, 0x4c0 ;  /* 0x000004c0000f7802 */ /* 0x000fce0000000f00 */
[----:B0---4-:R-:W-:Y:S05]  /*04b0*/  CALL.REL.NOINC `($__internal_0_$__cuda_sm20_sqrt_rn_f32_slowpath) ;  /* 0x00000000007c7944 */ /* 0x011fea0003c00000 */
[----:B------:R-:W-:Y:S05]  /*04c0*/  BRA `(.L_x_8) ;  /* 0x0000000000107947 */ /* 0x000fea0003800000 */
.L_x_7:
[----:B------:R-:W-:Y:S01]  /*04d0*/  FMUL.FTZ R3, R0, R13 ;  /* 0x0000000d00037220 */ /* 0x000fe20000410000 */
[----:B------:R-:W-:-:S03]  /*04e0*/  FMUL.FTZ R10, R13, 0.5 ;  /* 0x3f0000000d0a7820 */ /* 0x000fc60000410000 */
[----:B------:R-:W-:-:S04]  /*04f0*/  FFMA R0, -R3, R3, R0 ;  /* 0x0000000303007223 */ /* 0x000fc80000000100 */
[----:B------:R-:W-:-:S07]  /*0500*/  FFMA R3, R0, R10, R3 ;  /* 0x0000000a00037223 */ /* 0x000fce0000000003 */
.L_x_8:
[----:B------:R-:W-:Y:S05]  /*0510*/  BSYNC.RECONVERGENT B0 ;  /* 0x0000000000007941 */ /* 0x000fea0003800200 */
.L_x_6:
[----:B01----:R-:W-:-:S04]  /*0520*/  IMAD R13, R2, R11, UR8 ;  /* 0x00000008020d7e24 */ /* 0x003fc8000f8e020b */
[----:B----4-:R-:W-:-:S05]  /*0530*/  IMAD.WIDE R14, R13, 0x4, R8 ;  /* 0x000000040d0e7825 */ /* 0x010fca00078e0208 */
[----:B------:R-:W2:Y:S01]  /*0540*/  LDG.E R0, desc[UR6][R14.64] ;  /* 0x000000060e007981 */ /* 0x000ea2000c1e1900 */
[----:B------:R-:W0:Y:S01]  /*0550*/  MUFU.RCP R10, R3 ;  /* 0x00000003000a7308 */ /* 0x000e220000001000 */
[----:B------:R-:W-:Y:S01]  /*0560*/  BSSY.RECONVERGENT B0, `(.L_x_9) ;  /* 0x000000b000007945 */ /* 0x000fe20003800200 */
[----:B0-----:R-:W-:-:S04]  /*0570*/  FFMA R17, -R3, R10, 1 ;  /* 0x3f80000003117423 */ /* 0x001fc8000000010a */
[----:B------:R-:W-:Y:S02]  /*0580*/  FFMA R17, R10, R17, R10 ;  /* 0x000000110a117223 */ /* 0x000fe4000000000a */
[----:B--2---:R-:W0:Y:S02]  /*0590*/  FCHK P0, R0, R3 ;  /* 0x0000000300007302 */ /* 0x004e240000000000 */
[----:B------:R-:W-:-:S04]  /*05a0*/  FFMA R10, R0, R17, RZ ;  /* 0x00000011000a7223 */ /* 0x000fc800000000ff */
[----:B------:R-:W-:-:S04]  /*05b0*/  FFMA R12, -R3, R10, R0 ;  /* 0x0000000a030c7223 */ /* 0x000fc80000000100 */
[----:B------:R-:W-:Y:S01]  /*05c0*/  FFMA R10, R17, R12, R10 ;  /* 0x0000000c110a7223 */ /* 0x000fe2000000000a */
[----:B0-----:R-:W-:Y:S06]  /*05d0*/  @!P0 BRA `(.L_x_10) ;  /* 0x00000000000c8947 */ /* 0x001fec0003800000 */
[----:B------:R-:W-:-:S07]  /*05e0*/  MOV R10, 0x600 ;  /* 0x00000600000a7802 */ /* 0x000fce0000000f00 */
[----:B------:R-:W-:Y:S05]  /*05f0*/  CALL.REL.NOINC `($__internal_1_$__cuda_sm3x_div_rn_noftz_f32_slowpath) ;  /* 0x0000000000847944 */ /* 0x000fea0003c00000 */
[----:B------:R-:W-:-:S07]  /*0600*/  IMAD.MOV.U32 R10, RZ, RZ, R0 ;  /* 0x000000ffff0a7224 */ /* 0x000fce00078e0000 */
.L_x_10:
[----:B------:R-:W-:Y:S05]  /*0610*/  BSYNC.RECONVERGENT B0 ;  /* 0x0000000000007941 */ /* 0x000fea0003800200 */
.L_x_9:
[----:B------:R-:W-:-:S06]  /*0620*/  IMAD.WIDE R14, R13, 0x4, R6 ;  /* 0x000000040d0e7825 */ /* 0x000fcc00078e0206 */
[----:B------:R-:W2:Y:S01]  /*0630*/  LDG.E R15, desc[UR6][R14.64] ;  /* 0x000000060e0f7981 */ /* 0x000ea2000c1e1900 */
[----:B------:R-:W-:-:S04]  /*0640*/  IMAD.WIDE R12, R13, 0x4, R4 ;  /* 0x000000040d0c7825 */ /* 0x000fc800078e0204 */
[----:B------:R-:W-:-:S05]  /*0650*/  VIADD R2, R2, UR9 ;  /* 0x0000000902027c36 */ /* 0x000fca0008000000 */
[----:B------:R-:W-:Y:S01]  /*0660*/  ISETP.GE.AND P0, PT, R2, UR4, PT ;  /* 0x0000000402007c0c */ /* 0x000fe2000bf06270 */
[----:B--2---:R-:W-:-:S05]  /*0670*/  FMUL R17, R15, R10 ;  /* 0x0000000a0f117220 */ /* 0x004fca0000400000 */
[----:B------:R1:W-:Y:S07]  /*0680*/  STG.E desc[UR6][R12.64], R17 ;  /* 0x000000110c007986 */ /* 0x0003ee000c101906 */
[----:B------:R-:W-:Y:S05]  /*0690*/  @!P0 BRA `(.L_x_6) ;  /* 0xfffffffc00a08947 */ /* 0x000fea000383ffff */
[----:B------:R-:W-:Y:S05]  /*06a0*/  EXIT ;  /* 0x000000000000794d */ /* 0x000fea0003800000 */
        .weak           $__internal_0_$__cuda_sm20_sqrt_rn_f32_slowpath
        .type           $__internal_0_$__cuda_sm20_sqrt_rn_f32_slowpath,@function
        .size           $__internal_0_$__cuda_sm20_sqrt_rn_f32_slowpath,($__internal_1_$__cuda_sm3x_div_rn_noftz_f32_slowpath - $__internal_0_$__cuda_sm20_sqrt_rn_f32_slowpath)
$__internal_0_$__cuda_sm20_sqrt_rn_f32_slowpath:
[----:B------:R-:W-:-:S13]  /*06b0*/  LOP3.LUT P0, RZ, R0, 0x7fffffff, RZ, 0xc0, !PT ;  /* 0x7fffffff00ff7812 */ /* 0x000fda000780c0ff */
[----:B------:R-:W-:Y:S01]  /*06c0*/  @!P0 MOV R3, R0 ;  /* 0x0000000000038202 */ /* 0x000fe20000000f00 */
[----:B------:R-:W-:Y:S06]  /*06d0*/  @!P0 BRA `(.L_x_11) ;  /* 0x0000000000408947 */ /* 0x000fec0003800000 */
[----:B------:R-:W-:-:S13]  /*06e0*/  FSETP.GEU.FTZ.AND P0, PT, R0, RZ, PT ;  /* 0x000000ff0000720b */ /* 0x000fda0003f1e000 */
[----:B------:R-:W-:Y:S01]  /*06f0*/  @!P0 IMAD.MOV.U32 R3, RZ, RZ, 0x7fffffff ;  /* 0x7fffffffff038424 */ /* 0x000fe200078e00ff */
[----:B------:R-:W-:Y:S06]  /*0700*/  @!P0 BRA `(.L_x_11) ;  /* 0x0000000000348947 */ /* 0x000fec0003800000 */
[----:B------:R-:W-:-:S13]  /*0710*/  FSETP.GTU.FTZ.AND P0, PT, |R0|, +INF , PT ;  /* 0x7f8000000000780b */ /* 0x000fda0003f1c200 */
[----:B------:R-:W-:Y:S01]  /*0720*/  @P0 FADD.FTZ R3, R0, 1 ;  /* 0x3f80000000030421 */ /* 0x000fe20000010000 */
[----:B------:R-:W-:Y:S06]  /*0730*/  @P0 BRA `(.L_x_11) ;  /* 0x0000000000280947 */ /* 0x000fec0003800000 */
[----:B------:R-:W-:-:S13]  /*0740*/  FSETP.NEU.FTZ.AND P0, PT, |R0|, +INF , PT ;  /* 0x7f8000000000780b */ /* 0x000fda0003f1d200 */
[----:B------:R-:W-:-:S04]  /*0750*/  @P0 FFMA R10, R0, 1.84467440737095516160e+19, RZ ;  /* 0x5f800000000a0823 */ /* 0x000fc800000000ff */
[----:B------:R-:W0:Y:S02]  /*0760*/  @P0 MUFU.RSQ R3, R10 ;  /* 0x0000000a00030308 */ /* 0x000e240000001400 */
[----:B0-----:R-:W-:Y:S01]  /*0770*/  @P0 FMUL.FTZ R13, R10, R3 ;  /* 0x000000030a0d0220 */ /* 0x001fe20000410000 */
[----:B------:R-:W-:Y:S01]  /*0780*/  @P0 FMUL.FTZ R14, R3, 0.5 ;  /* 0x3f000000030e0820 */ /* 0x000fe20000410000 */
[----:B------:R-:W-:Y:S02]  /*0790*/  @!P0 IMAD.MOV.U32 R3, RZ, RZ, R0 ;  /* 0x000000ffff038224 */ /* 0x000fe400078e0000 */
[----:B------:R-:W-:-:S04]  /*07a0*/  @P0 FADD.FTZ R12, -R13, -RZ ;  /* 0x800000ff0d0c0221 */ /* 0x000fc80000010100 */
[----:B------:R-:W-:-:S04]  /*07b0*/  @P0 FFMA R12, R13, R12, R10 ;  /* 0x0000000c0d0c0223 */ /* 0x000fc8000000000a */
[----:B------:R-:W-:-:S04]  /*07c0*/  @P0 FFMA R12, R12, R14, R13 ;  /* 0x0000000e0c0c0223 */ /* 0x000fc8000000000d */
[----:B------:R-:W-:-:S07]  /*07d0*/  @P0 FMUL.FTZ R3, R12, 2.3283064365386962891e-10 ;  /* 0x2f8000000c030820 */ /* 0x000fce0000410000 */
.L_x_11:
[----:B------:R-:W-:Y:S02]  /*07e0*/  HFMA2 R13, -RZ, RZ, 0, 0 ;  /* 0x00000000ff0d7431 */ /* 0x000fe400000001ff */
[----:B------:R-:W-:-:S04]  /*07f0*/  IMAD.MOV.U32 R12, RZ, RZ, R15 ;  /* 0x000000ffff0c7224 */ /* 0x000fc800078e000f */
[----:B------:R-:W-:Y:S05]  /*0800*/  RET.REL.NODEC R12 `(_Z15rms_norm_kernelPKfS0_Pfiif) ;  /* 0xfffffff40cfc7950 */ /* 0x000fea0003c3ffff */
        .weak           $__internal_1_$__cuda_sm3x_div_rn_noftz_f32_slowpath
        .type           $__internal_1_$__cuda_sm3x_div_rn_noftz_f32_slowpath,@function
        .size           $__internal_1_$__cuda_sm3x_div_rn_noftz_f32_slowpath,(.L_x_25 - $__internal_1_$__cuda_sm3x_div_rn_noftz_f32_slowpath)
$__internal_1_$__cuda_sm3x_div_rn_noftz_f32_slowpath:
[--C-:B------:R-:W-:Y:S01]  /*0810*/  SHF.R.U32.HI R14, RZ, 0x17, R3.reuse ;  /* 0x00000017ff0e7819 */ /* 0x100fe20000011603 */
[----:B------:R-:W-:Y:S01]  /*0820*/  BSSY.RECONVERGENT B1, `(.L_x_12) ;  /* 0x0000063000017945 */ /* 0x000fe20003800200 */
[----:B------:R-:W-:Y:S01]  /*0830*/  SHF.R.U32.HI R12, RZ, 0x17, R0 ;  /* 0x00000017ff0c7819 */ /* 0x000fe20000011600 */
[----:B------:R-:W-:Y:S01]  /*0840*/  IMAD.MOV.U32 R15, RZ, RZ, R3 ;  /* 0x000000ffff0f7224 */ /* 0x000fe200078e0003 */
[----:B------:R-:W-:Y:S02]  /*0850*/  LOP3.LUT R14, R14, 0xff, RZ, 0xc0, !PT ;  /* 0x000000ff0e0e7812 */ /* 0x000fe400078ec0ff */
[----:B------:R-:W-:-:S03]  /*0860*/  LOP3.LUT R17, R12, 0xff, RZ, 0xc0, !PT ;  /* 0x000000ff0c117812 */ /* 0x000fc600078ec0ff */
[----:B------:R-:W-:Y:S02]  /*0870*/  VIADD R18, R14, 0xffffffff ;  /* 0xffffffff0e127836 */ /* 0x000fe40000000000 */
[----:B------:R-:W-:-:S03]  /*0880*/  VIADD R16, R17, 0xffffffff ;  /* 0xffffffff11107836 */ /* 0x000fc60000000000 */
[----:B------:R-:W-:-:S04]  /*0890*/  ISETP.GT.U32.AND P0, PT, R18, 0xfd, PT ;  /* 0x000000fd1200780c */ /* 0x000fc80003f04070 */
[----:B------:R-:W-:-:S13]  /*08a0*/  ISETP.GT.U32.OR P0, PT, R16, 0xfd, P0 ;  /* 0x000000fd1000780c */ /* 0x000fda0000704470 */
[----:B------:R-:W-:Y:S01]  /*08b0*/  @!P0 MOV R12, RZ ;  /* 0x000000ff000c8202 */ /* 0x000fe20000000f00 */
[----:B------:R-:W-:Y:S06]  /*08c0*/  @!P0 BRA `(.L_x_13) ;  /* 0x00000000005c8947 */ /* 0x000fec0003800000 */
[----:B------:R-:W-:Y:S02]  /*08d0*/  FSETP.GTU.FTZ.AND P0, PT, |R0|, +INF , PT ;  /* 0x7f8000000000780b */ /* 0x000fe40003f1c200 */
[----:B------:R-:W-:-:S04]  /*08e0*/  FSETP.GTU.FTZ.AND P1, PT, |R3|, +INF , PT ;  /* 0x7f8000000300780b */ /* 0x000fc80003f3c200 */
[----:B------:R-:W-:-:S13]  /*08f0*/  PLOP3.LUT P0, PT, P0, P1, PT, 0xf8, 0x8f ;  /* 0x00000000008f781c */ /* 0x000fda0000703f70 */
[----:B------:R-:W-:Y:S05]  /*0900*/  @P0 BRA `(.L_x_14) ;  /* 0x00000004004c0947 */ /* 0x000fea0003800000 */
[----:B------:R-:W-:-:S13]  /*0910*/  LOP3.LUT P0, RZ, R15, 0x7fffffff, R0, 0xc8, !PT ;  /* 0x7fffffff0fff7812 */ /* 0x000fda000780c800 */
[----:B------:R-:W-:Y:S05]  /*0920*/  @!P0 BRA `(.L_x_15) ;  /* 0x00000004003c8947 */ /* 0x000fea0003800000 */
[C---:B------:R-:W-:Y:S02]  /*0930*/  FSETP.NEU.FTZ.AND P3, PT, |R0|.reuse, +INF , PT ;  /* 0x7f8000000000780b */ /* 0x040fe40003f7d200 */
[----:B------:R-:W-:Y:S02]  /*0940*/  FSETP.NEU.FTZ.AND P1, PT, |R3|, +INF , PT ;  /* 0x7f8000000300780b */ /* 0x000fe40003f3d200 */
[----:B------:R-:W-:-:S11]  /*0950*/  FSETP.NEU.FTZ.AND P0, PT, |R0|, +INF , PT ;  /* 0x7f8000000000780b */ /* 0x000fd60003f1d200 */
[----:B------:R-:W-:Y:S05]  /*0960*/  @!P1 BRA !P3, `(.L_x_15) ;  /* 0x00000004002c9947 */ /* 0x000fea0005800000 */
[----:B------:R-:W-:-:S04]  /*0970*/  LOP3.LUT P3, RZ, R0, 0x7fffffff, RZ, 0xc0, !PT ;  /* 0x7fffffff00ff7812 */ /* 0x000fc8000786c0ff */
[----:B------:R-:W-:-:S13]  /*0980*/  PLOP3.LUT P1, PT, P1, P3, PT, 0x2f, 0xf2 ;  /* 0x0000000000f2781c */ /* 0x000fda0000f26577 */
[----:B------:R-:W-:Y:S05]  /*0990*/  @P1 BRA `(.L_x_16) ;  /* 0x0000000400181947 */ /* 0x000fea0003800000 */
[----:B------:R-:W-:-:S04]  /*09a0*/  LOP3.LUT P1, RZ, R15, 0x7fffffff, RZ, 0xc0, !PT ;  /* 0x7fffffff0fff7812 */ /* 0x000fc8000782c0ff */
[----:B------:R-:W-:-:S13]  /*09b0*/  PLOP3.LUT P0, PT, P0, P1, PT, 0x2f, 0xf2 ;  /* 0x0000000000f2781c */ /* 0x000fda0000702577 */
[----:B------:R-:W-:Y:S05]  /*09c0*/  @P0 BRA `(.L_x_17) ;  /* 0x0000000400000947 */ /* 0x000fea0003800000 */
[----:B------:R-:W-:Y:S02]  /*09d0*/  ISETP.GE.AND P0, PT, R16, RZ, PT ;  /* 0x000000ff1000720c */ /* 0x000fe40003f06270 */
[----:B------:R-:W-:-:S11]  /*09e0*/  ISETP.GE.AND P1, PT, R18, RZ, PT ;  /* 0x000000ff1200720c */ /* 0x000fd60003f26270 */
[----:B------:R-:W-:Y:S02]  /*09f0*/  @P0 IMAD.MOV.U32 R12, RZ, RZ, RZ ;  /* 0x000000ffff0c0224 */ /* 0x000fe400078e00ff */
[----:B------:R-:W-:Y:S01]  /*0a00*/  @!P0 FFMA R0, R0, 1.84467440737095516160e+19, RZ ;  /* 0x5f80000000008823 */ /* 0x000fe200000000ff */
[----:B------:R-:W-:Y:S02]  /*0a10*/  @!P0 IMAD.MOV.U32 R12, RZ, RZ, -0x40 ;  /* 0xffffffc0ff0c8424 */ /* 0x000fe400078e00ff */
[----:B------:R-:W-:Y:S02]  /*0a20*/  @!P1 FFMA R15, R3, 1.84467440737095516160e+19, RZ ;  /* 0x5f800000030f9823 */ /* 0x000fe400000000ff */
[----:B------:R-:W-:-:S07]  /*0a30*/  @!P1 VIADD R12, R12, 0x40 ;  /* 0x000000400c0c9836 */ /* 0x000fce0000000000 */
.L_x_13:
[----:B------:R-:W-:Y:S01]  /*0a40*/  LEA R16, R14, 0xc0800000, 0x17 ;  /* 0xc08000000e107811 */ /* 0x000fe200078eb8ff */
[----:B------:R-:W-:Y:S01]  /*0a50*/  VIADD R17, R17, 0xffffff81 ;  /* 0xffffff8111117836 */ /* 0x000fe20000000000 */
[----:B------:R-:W-:Y:S02]  /*0a60*/  BSSY.RECONVERGENT B2, `(.L_x_18) ;  /* 0x0000035000027945 */ /* 0x000fe40003800200 */
[----:B------:R-:W-:Y:S01]  /*0a70*/  IADD3 R16, PT, PT, -R16, R15, RZ ;  /* 0x0000000f10107210 */ /* 0x000fe20007ffe1ff */
[C---:B------:R-:W-:Y:S01]  /*0a80*/  IMAD R0, R17.reuse, -0x800000, R0 ;  /* 0xff80000011007824 */ /* 0x040fe200078e0200 */
[----:B------:R-:W-:Y:S02]  /*0a90*/  IADD3 R17, PT, PT, R17, 0x7f, -R14 ;  /* 0x0000007f11117810 */ /* 0x000fe40007ffe80e */
[----:B------:R-:W0:Y:S01]  /*0aa0*/  MUFU.RCP R15, R16 ;  /* 0x00000010000f7308 */ /* 0x000e220000001000 */
[----:B------:R-:W-:Y:S02]  /*0ab0*/  FADD.FTZ R19, -R16, -RZ ;  /* 0x800000ff10137221 */ /* 0x000fe40000010100 */
[----:B------:R-:W-:-:S02]  /*0ac0*/  IMAD.IADD R17, R17, 0x1, R12 ;  /* 0x0000000111117824 */ /* 0x000fc400078e020c */
[----:B0-----:R-:W-:-:S04]  /*0ad0*/  FFMA R18, R15, R19, 1 ;  /* 0x3f8000000f127423 */ /* 0x001fc80000000013 */
[----:B------:R-:W-:-:S04]  /*0ae0*/  FFMA R15, R15, R18, R15 ;  /* 0x000000120f0f7223 */ /* 0x000fc8000000000f */
[----:B------:R-:W-:-:S04]  /*0af0*/  FFMA R18, R0, R15, RZ ;  /* 0x0000000f00127223 */ /* 0x000fc800000000ff */
[----:B------:R-:W-:-:S04]  /*0b00*/  FFMA R20, R19, R18, R0 ;  /* 0x0000001213147223 */ /* 0x000fc80000000000 */
[----:B------:R-:W-:-:S04]  /*0b10*/  FFMA R20, R15, R20, R18 ;  /* 0x000000140f147223 */ /* 0x000fc80000000012 */
[----:B------:R-:W-:-:S04]  /*0b20*/  FFMA R19, R19, R20, R0 ;  /* 0x0000001413137223 */ /* 0x000fc80000000000 */
[----:B------:R-:W-:-:S05]  /*0b30*/  FFMA R0, R15, R19, R20 ;  /* 0x000000130f007223 */ /* 0x000fca0000000014 */
[----:B------:R-:W-:-:S04]  /*0b40*/  SHF.R.U32.HI R14, RZ, 0x17, R0 ;  /* 0x00000017ff0e7819 */ /* 0x000fc80000011600 */
[----:B------:R-:W-:-:S04]  /*0b50*/  LOP3.LUT R14, R14, 0xff, RZ, 0xc0, !PT ;  /* 0x000000ff0e0e7812 */ /* 0x000fc800078ec0ff */
[----:B------:R-:W-:-:S05]  /*0b60*/  IADD3 R16, PT, PT, R14, R17, RZ ;  /* 0x000000110e107210 */ /* 0x000fca0007ffe0ff */
[----:B------:R-:W-:-:S05]  /*0b70*/  VIADD R12, R16, 0xffffffff ;  /* 0xffffffff100c7836 */ /* 0x000fca0000000000 */
[----:B------:R-:W-:-:S13]  /*0b80*/  ISETP.GE.U32.AND P0, PT, R12, 0xfe, PT ;  /* 0x000000fe0c00780c */ /* 0x000fda0003f06070 */
[----:B------:R-:W-:Y:S05]  /*0b90*/  @!P0 BRA `(.L_x_19) ;  /* 0x0000000000808947 */ /* 0x000fea0003800000 */
[----:B------:R-:W-:-:S13]  /*0ba0*/  ISETP.GT.AND P0, PT, R16, 0xfe, PT ;  /* 0x000000fe1000780c */ /* 0x000fda0003f04270 */
[----:B------:R-:W-:Y:S05]  /*0bb0*/  @P0 BRA `(.L_x_20) ;  /* 0x00000000006c0947 */ /* 0x000fea0003800000 */
[----:B------:R-:W-:-:S13]  /*0bc0*/  ISETP.GE.AND P0, PT, R16, 0x1, PT ;  /* 0x000000011000780c */ /* 0x000fda0003f06270 */
[----:B------:R-:W-:Y:S05]  /*0bd0*/  @P0 BRA `(.L_x_21) ;  /* 0x0000000000740947 */ /* 0x000fea0003800000 */
[----:B------:R-:W-:Y:S02]  /*0be0*/  ISETP.GE.AND P0, PT, R16, -0x18, PT ;  /* 0xffffffe81000780c */ /* 0x000fe40003f06270 */
[----:B------:R-:W-:-:S11]  /*0bf0*/  LOP3.LUT R0, R0, 0x80000000, RZ, 0xc0, !PT ;  /* 0x8000000000007812 */ /* 0x000fd600078ec0ff */
[----:B------:R-:W-:Y:S05]  /*0c00*/  @!P0 BRA `(.L_x_21) ;  /* 0x0000000000688947 */ /* 0x000fea0003800000 */
[CCC-:B------:R-:W-:Y:S01]  /*0c10*/  FFMA.RZ R12, R15.reuse, R19.reuse, R20.reuse ;  /* 0x000000130f0c7223 */ /* 0x1c0fe2000000c014 */
[C---:B------:R-:W-:Y:S01]  /*0c20*/  VIADD R17, R16.reuse, 0x20 ;  /* 0x0000002010117836 */ /* 0x040fe20000000000 */
[C---:B------:R-:W-:Y:S02]  /*0c30*/  ISETP.NE.AND P3, PT, R16.reuse, RZ, PT ;  /* 0x000000ff1000720c */ /* 0x040fe40003f65270 */
[----:B------:R-:W-:Y:S02]  /*0c40*/  ISETP.NE.AND P1, PT, R16, RZ, PT ;  /* 0x000000ff1000720c */ /* 0x000fe40003f25270 */
[----:B------:R-:W-:Y:S01]  /*0c50*/  LOP3.LUT R14, R12, 0x7fffff, RZ, 0xc0, !PT ;  /* 0x007fffff0c0e7812 */ /* 0x000fe200078ec0ff */
[CCC-:B------:R-:W-:Y:S01]  /*0c60*/  FFMA.RP R12, R15.reuse, R19.reuse, R20.reuse ;  /* 0x000000130f0c7223 */ /* 0x1c0fe20000008014 */
[----:B------:R-:W-:Y:S01]  /*0c70*/  FFMA.RM R15, R15, R19, R20 ;  /* 0x000000130f0f7223 */ /* 0x000fe20000004014 */
[----:B------:R-:W-:Y:S02]  /*0c80*/  IADD3 R16, PT, PT, -R16, RZ, RZ ;  /* 0x000000ff10107210 */ /* 0x000fe40007ffe1ff */
[----:B------:R-:W-:-:S02]  /*0c90*/  LOP3.LUT R14, R14, 0x800000, RZ, 0xfc, !PT ;  /* 0x008000000e0e7812 */ /* 0x000fc400078efcff */
[----:B------:R-:W-:Y:S02]  /*0ca0*/  FSETP.NEU.FTZ.AND P0, PT, R12, R15, PT ;  /* 0x0000000f0c00720b */ /* 0x000fe40003f1d000 */
[----:B------:R-:W-:Y:S02]  /*0cb0*/  SHF.L.U32 R17, R14, R17, RZ ;  /* 0x000000110e117219 */ /* 0x000fe400000006ff */
[----:B------:R-:W-:Y:S02]  /*0cc0*/  SEL R15, R16, RZ, P3 ;  /* 0x000000ff100f7207 */ /* 0x000fe40001800000 */
[----:B------:R-:W-:Y:S02]  /*0cd0*/  ISETP.NE.AND P1, PT, R17, RZ, P1 ;  /* 0x000000ff1100720c */ /* 0x000fe40000f25270 */
[----:B------:R-:W-:Y:S02]  /*0ce0*/  SHF.R.U32.HI R15, RZ, R15, R14 ;  /* 0x0000000fff0f7219 */ /* 0x000fe4000001160e */
[----:B------:R-:W-:-:S02]  /*0cf0*/  PLOP3.LUT P0, PT, P0, P1, PT, 0xf8, 0x8f ;  /* 0x00000000008f781c */ /* 0x000fc40000703f70 */
[----:B------:R-:W-:Y:S02]  /*0d00*/  SHF.R.U32.HI R17, RZ, 0x1, R15 ;  /* 0x00000001ff117819 */ /* 0x000fe4000001160f */
[----:B------:R-:W-:-:S04]  /*0d10*/  SEL R12, RZ, 0x1, !P0 ;  /* 0x00000001ff0c7807 */ /* 0x000fc80004000000 */
[----:B------:R-:W-:-:S04]  /*0d20*/  LOP3.LUT R12, R12, 0x1, R17, 0xf8, !PT ;  /* 0x000000010c0c7812 */ /* 0x000fc800078ef811 */
[----:B------:R-:W-:-:S05]  /*0d30*/  LOP3.LUT R12, R12, R15, RZ, 0xc0, !PT ;  /* 0x0000000f0c0c7212 */ /* 0x000fca00078ec0ff */
[----:B------:R-:W-:-:S05]  /*0d40*/  IMAD.IADD R17, R17, 0x1, R12 ;  /* 0x0000000111117824 */ /* 0x000fca00078e020c */
[----:B------:R-:W-:Y:S01]  /*0d50*/  LOP3.LUT R0, R17, R0, RZ, 0xfc, !PT ;  /* 0x0000000011007212 */ /* 0x000fe200078efcff */
[----:B------:R-:W-:Y:S06]  /*0d60*/  BRA `(.L_x_21) ;  /* 0x0000000000107947 */ /* 0x000fec0003800000 */
.L_x_20:
[----:B------:R-:W-:-:S04]  /*0d70*/  LOP3.LUT R0, R0, 0x80000000, RZ, 0xc0, !PT ;  /* 0x8000000000007812 */ /* 0x000fc800078ec0ff */
[----:B------:R-:W-:Y:S01]  /*0d80*/  LOP3.LUT R0, R0, 0x7f800000, RZ, 0xfc, !PT ;  /* 0x7f80000000007812 */ /* 0x000fe200078efcff */
[----:B------:R-:W-:Y:S06]  /*0d90*/  BRA `(.L_x_21) ;  /* 0x0000000000047947 */ /* 0x000fec0003800000 */
.L_x_19:
[----:B------:R-:W-:-:S07]  /*0da0*/  IMAD R0, R17, 0x800000, R0 ;  /* 0x0080000011007824 */ /* 0x000fce00078e0200 */
.L_x_21:
[----:B------:R-:W-:Y:S05]  /*0db0*/  BSYNC.RECONVERGENT B2 ;  /* 0x0000000000027941 */ /* 0x000fea0003800200 */
.L_x_18:
[----:B------:R-:W-:Y:S05]  /*0dc0*/  BRA `(.L_x_22) ;  /* 0x0000000000207947 */ /* 0x000fea0003800000 */
.L_x_17:
[----:B------:R-:W-:-:S04]  /*0dd0*/  LOP3.LUT R0, R15, 0x80000000, R0, 0x48, !PT ;  /* 0x800000000f007812 */ /* 0x000fc800078e4800 */
[----:B------:R-:W-:Y:S01]  /*0de0*/  LOP3.LUT R0, R0, 0x7f800000, RZ, 0xfc, !PT ;  /* 0x7f80000000007812 */ /* 0x000fe200078efcff */
[----:B------:R-:W-:Y:S06]  /*0df0*/  BRA `(.L_x_22) ;  /* 0x0000000000147947 */ /* 0x000fec0003800000 */
.L_x_16:
[----:B------:R-:W-:Y:S01]  /*0e00*/  LOP3.LUT R0, R15, 0x80000000, R0, 0x48, !PT ;  /* 0x800000000f007812 */ /* 0x000fe200078e4800 */
[----:B------:R-:W-:Y:S06]  /*0e10*/  BRA `(.L_x_22) ;  /* 0x00000000000c7947 */ /* 0x000fec0003800000 */
.L_x_15:
[----:B------:R-:W0:Y:S01]  /*0e20*/  MUFU.RSQ R0, -QNAN ;  /* 0xffc0000000007908 */ /* 0x000e220000001400 */
[----:B------:R-:W-:Y:S05]  /*0e30*/  BRA `(.L_x_22) ;  /* 0x0000000000047947 */ /* 0x000fea0003800000 */
.L_x_14:
[----:B------:R-:W-:-:S07]  /*0e40*/  FADD.FTZ R0, R0, R3 ;  /* 0x0000000300007221 */ /* 0x000fce0000010000 */
.L_x_22:
[----:B------:R-:W-:Y:S05]  /*0e50*/  BSYNC.RECONVERGENT B1 ;  /* 0x0000000000017941 */ /* 0x000fea0003800200 */
.L_x_12:
[----:B------:R-:W-:Y:S01]  /*0e60*/  MOV R14, R10 ;  /* 0x0000000a000e7202 */ /* 0x000fe20000000f00 */
[----:B------:R-:W-:-:S04]  /*0e70*/  IMAD.MOV.U32 R15, RZ, RZ, 0x0 ;  /* 0x00000000ff0f7424 */ /* 0x000fc800078e00ff */
[----:B0-----:R-:W-:Y:S05]  /*0e80*/  RET.REL.NODEC R14 `(_Z15rms_norm_kernelPKfS0_Pfiif) ;  /* 0xfffffff00e5c7950 */ /* 0x001fea0003c3ffff */
.L_x_23:
[----:B------:R-:W-:-:S00]  /*0e90*/  BRA `(.L_x_23) ;  /* 0xfffffffc00fc7947 */ /* 0x000fc0000383ffff */
[----:B------:R-:W-:-:S00]  /*0ea0*/  NOP ;  /* 0x0000000000007918 */ /* 0x000fc00000000000 */
        /* <DEDUP_REMOVED lines=13> */
.L_x_25:


//--------------------- .nv.shared._Z15rms_norm_kernelPKfS0_Pfiif --------------------------
	.section	.nv.shared._Z15rms_norm_kernelPKfS0_Pfiif,"aw",@nobits
	.sectionflags	@""
	.align	16
	.zero		1024


//--------------------- .nv.shared.reserved.0     --------------------------
	.section	.nv.shared.reserved.0,"aw",@nobits
	.weak		__nv_reservedSMEM_offset_0_alias
	.size		__nv_reservedSMEM_offset_0_alias, 0, 64
	.other		__nv_reservedSMEM_offset_0_alias,@"STO_CUDA_RESERVED_SHARED STV_DEFAULT"
__nv_reservedSMEM_offset_0_alias:
	.zero		0
	.zero		64


//--------------------- .nv.constant0._Z15rms_norm_kernelPKfS0_Pfiif --------------------------
	.section	.nv.constant0._Z15rms_norm_kernelPKfS0_Pfiif,"a",@progbits
	.sectionflags	@""
	.align	4
.nv.constant0._Z15rms_norm_kernelPKfS0_Pfiif:
	.zero		932


//--------------------- SYMBOLS --------------------------

	.type		.nv.reservedSmem.offset0,@object
	.size		.nv.reservedSmem.offset0,0x4
	.type		.nv.reservedSmem.cap,@object
	.size		.nv.reservedSmem.cap,0x4
